//
// Generated by NVIDIA NVVM Compiler
//
// Compiler Build ID: CL-36424714
// Cuda compilation tools, release 13.0, V13.0.88
// Based on NVVM 20.0.0
//

.version 9.0
.target sm_100
.address_size 64

	// .globl	_Z13sample_kernelv
.extern .func  (.param .b32 func_retval0) vprintf
(
	.param .b64 vprintf_param_0,
	.param .b64 vprintf_param_1
)
;
.global .align 1 .b8 $str[11] = {116, 104, 114, 101, 97, 100, 32, 37, 100, 10};

.visible .entry _Z13sample_kernelv()
{
	.local .align 8 .b8 	__local_depot0[8];
	.reg .b64 	%SP;
	.reg .b64 	%SPL;
	.reg .b32 	%r<4>;
	.reg .b64 	%rd<5>;

	mov.u64 	%SPL, __local_depot0;
	cvta.local.u64 	%SP, %SPL;
	add.u64 	%rd1, %SP, 0;
	add.u64 	%rd2, %SPL, 0;
	mov.u32 	%r1, %tid.x;
	st.local.u32 	[%rd2], %r1;
	mov.u64 	%rd3, $str;
	cvta.global.u64 	%rd4, %rd3;
	{ // callseq 0, 0
	.param .b64 param0;
	st.param.b64 	[param0], %rd4;
	.param .b64 param1;
	st.param.b64 	[param1], %rd1;
	.param .b32 retval0;
	call.uni (retval0), 
	vprintf, 
	(
	param0, 
	param1
	);
	ld.param.b32 	%r2, [retval0];
	} // callseq 0
	ret;

}


// ===== COMPILED SASS (sm_100) =====

	.target	sm_100

	.elftype	@"ET_EXEC"


//--------------------- .note.nv.tkinfo           --------------------------
	.section	.note.nv.tkinfo,"",@"SHT_NOTE"
	.sectionflags	@"SHF_NOTE_NV_TKINFO"
	.tkinfo
        /*0018*/ 	.word	0x00000002
        /*0030*/ 	.string	""
        /*0030*/ 	.string	"ptxas"
        /*0030*/ 	.string	"Cuda compilation tools, release 13.0, V13.0.88"
        /*0030*/ 	.string	"Build cuda_13.0.r13.0/compiler.36424714_0"
        /*0030*/ 	.string	"-arch sm_100 -m 64 "



//--------------------- .note.nv.cuinfo           --------------------------
	.section	.note.nv.cuinfo,"",@"SHT_NOTE"
	.sectionflags	@"SHF_NOTE_NV_CUINFO"
        /*0018*/ 	.short	0x0002
        /*001a*/ 	.short	0x0064
        /*001c*/ 	.short	0x0082
	.zero		2


//--------------------- .nv.info                  --------------------------
	.section	.nv.info,"",@"SHT_CUDA_INFO"
	.align	4


	//----- nvinfo : EIATTR_REGCOUNT
	.align		4
        /*0000*/ 	.byte	0x04, 0x2f
        /*0002*/ 	.short	(.L_2 - .L_1)
	.align		4
.L_1:
        /*0004*/ 	.word	index@(_Z13sample_kernelv)
        /*0008*/ 	.word	0x00000018


	//----- nvinfo : EIATTR_FRAME_SIZE
	.align		4
.L_2:
        /*000c*/ 	.byte	0x04, 0x11
        /*000e*/ 	.short	(.L_4 - .L_3)
	.align		4
.L_3:
        /*0010*/ 	.word	index@(_Z13sample_kernelv)
        /*0014*/ 	.word	0x00000008


	//----- nvinfo : EIATTR_MIN_STACK_SIZE
	.align		4
.L_4:
        /*0018*/ 	.byte	0x04, 0x12
        /*001a*/ 	.short	(.L_6 - .L_5)
	.align		4
.L_5:
        /*001c*/ 	.word	index@(_Z13sample_kernelv)
        /*0020*/ 	.word	0x00000008
.L_6:


//--------------------- .nv.compat                --------------------------
	.section	.nv.compat,"",@"SHT_CUDA_COMPAT_INFO"
	.align	4
        /*0000*/ 	.byte	0x02, 0x09, 0x00, 0x00, 0x02, 0x02, 0x01, 0x00, 0x02, 0x05, 0x05, 0x00, 0x03, 0x07, 0x01, 0x01
        /*0010*/ 	.byte	0x02, 0x03, 0x00, 0x00, 0x02, 0x06, 0x01, 0x00, 0x04, 0x0b, 0x08, 0x00, 0x09, 0x00, 0x00, 0x00
        /*0020*/ 	.byte	0x00, 0x00, 0x00, 0x00


//--------------------- .nv.info._Z13sample_kernelv --------------------------
	.section	.nv.info._Z13sample_kernelv,"",@"SHT_CUDA_INFO"
	.sectionflags	@""
	.align	4


	//----- nvinfo : EIATTR_CUDA_API_VERSION
	.align		4
        /*0000*/ 	.byte	0x04, 0x37
        /*0002*/ 	.short	(.L_8 - .L_7)
.L_7:
        /*0004*/ 	.word	0x00000082


	//----- nvinfo : EIATTR_SPARSE_MMA_MASK
	.align		4
.L_8:
        /*0008*/ 	.byte	0x03, 0x50
        /*000a*/ 	.short	0x0000


	//----- nvinfo : EIATTR_MAXREG_COUNT
	.align		4
        /*000c*/ 	.byte	0x03, 0x1b
        /*000e*/ 	.short	0x00ff


	//----- nvinfo : EIATTR_EXTERNS
	.align		4
        /*0010*/ 	.byte	0x04, 0x0f
        /*0012*/ 	.short	(.L_10 - .L_9)


	//   ....[0]....
	.align		4
.L_9:
        /*0014*/ 	.word	index@(vprintf)


	//----- nvinfo : EIATTR_MERCURY_ISA_VERSION
	.align		4
.L_10:
        /*0018*/ 	.byte	0x03, 0x5f
        /*001a*/ 	.short	0x0101


	//----- nvinfo : EIATTR_VRC_CTA_INIT_COUNT
	.align		4
        /*001c*/ 	.byte	0x02, 0x4a
	.zero		1
	.zero		1


	//----- nvinfo : EIATTR_SYSCALL_OFFSETS
	.align		4
        /*0020*/ 	.byte	0x04, 0x46
        /*0022*/ 	.short	(.L_12 - .L_11)


	//   ....[0]....
.L_11:
        /*0024*/ 	.word	0x000000e0


	//----- nvinfo : EIATTR_EXIT_INSTR_OFFSETS
	.align		4
.L_12:
        /*0028*/ 	.byte	0x04, 0x1c
        /*002a*/ 	.short	(.L_14 - .L_13)


	//   ....[0]....
.L_13:
        /*002c*/ 	.word	0x000000f0


	//----- nvinfo : EIATTR_SW_WAR
	.align		4
.L_14:
        /*0030*/ 	.byte	0x04, 0x36
        /*0032*/ 	.short	(.L_16 - .L_15)
.L_15:
        /*0034*/ 	.word	0x00000008
.L_16:


//--------------------- .nv.callgraph             --------------------------
	.section	.nv.callgraph,"",@"SHT_CUDA_CALLGRAPH"
	.align	4
	.sectionentsize	8
	.align		4
        /*0000*/ 	.word	0x00000000
	.align		4
        /*0004*/ 	.word	0xffffffff
	.align		4
        /*0008*/ 	.word	index@(_Z13sample_kernelv)
	.align		4
        /*000c*/ 	.word	index@(vprintf)
	.align		4
        /*0010*/ 	.word	0x00000000
	.align		4
        /*0014*/ 	.word	0xfffffffe
	.align		4
        /*0018*/ 	.word	0x00000000
	.align		4
        /*001c*/ 	.word	0xfffffffd
	.align		4
        /*0020*/ 	.word	0x00000000
	.align		4
        /*0024*/ 	.word	0xfffffffc


//--------------------- .nv.constant4             --------------------------
	.section	.nv.constant4,"a",@progbits
	.align	8
	.align		8
.nv.constant4:
        /*0000*/ 	.dword	vprintf
	.align		8
        /*0008*/ 	.dword	$str


//--------------------- .text._Z13sample_kernelv  --------------------------
	.section	.text._Z13sample_kernelv,"ax",@progbits
	.align	128
        .global         _Z13sample_kernelv
        .type           _Z13sample_kernelv,@function
        .size           _Z13sample_kernelv,(.L_x_2 - _Z13sample_kernelv)
        .other          _Z13sample_kernelv,@"STO_CUDA_ENTRY STV_DEFAULT"
_Z13sample_kernelv:
.text._Z13sample_kernelv:
[----:B------:R-:W0:Y:S01]  /*0000*/  LDC R1, c[0x0][0x37c] ;  /* 0x0000df00ff017b82 */ /* 0x000e220000000800 */
[----:B------:R-:W1:Y:S01]  /*0010*/  S2R R8, SR_TID.X ;  /* 0x0000000000087919 */ /* 0x000e620000002100 */
[----:B0-----:R-:W-:Y:S01]  /*0020*/  VIADD R1, R1, 0xfffffff8 ;  /* 0xfffffff801017836 */ /* 0x001fe20000000000 */
[----:B------:R-:W-:Y:S01]  /*0030*/  MOV R0, 0x0 ;  /* 0x0000000000007802 */ /* 0x000fe20000000f00 */
[----:B------:R-:W0:Y:S04]  /*0040*/  LDCU UR4, c[0x0][0x2f8] ;  /* 0x00005f00ff0477ac */ /* 0x000e280008000800 */
[----:B------:R2:W3:Y:S01]  /*0050*/  LDC.64 R2, c[0x4][R0] ;  /* 0x0100000000027b82 */ /* 0x0004e20000000a00 */
[----:B------:R-:W4:Y:S01]  /*0060*/  LDCU.64 UR6, c[0x4][0x8] ;  /* 0x01000100ff0677ac */ /* 0x000f220008000a00 */
[----:B------:R-:W5:Y:S01]  /*0070*/  LDCU UR5, c[0x0][0x2fc] ;  /* 0x00005f80ff0577ac */ /* 0x000f620008000800 */
[----:B0-----:R-:W-:Y:S01]  /*0080*/  IADD3 R6, P0, PT, R1, UR4, RZ ;  /* 0x0000000401067c10 */ /* 0x001fe2000ff1e0ff */
[----:B----4-:R-:W-:Y:S01]  /*0090*/  IMAD.U32 R4, RZ, RZ, UR6 ;  /* 0x00000006ff047e24 */ /* 0x010fe2000f8e00ff */
[----:B------:R-:W-:-:S03]  /*00a0*/  MOV R5, UR7 ;  /* 0x0000000700057c02 */ /* 0x000fc60008000f00 */
[----:B-----5:R-:W-:Y:S01]  /*00b0*/  IMAD.X R7, RZ, RZ, UR5, P0 ;  /* 0x00000005ff077e24 */ /* 0x020fe200080e06ff */
[----:B-1----:R2:W-:Y:S07]  /*00c0*/  STL [R1], R8 ;  /* 0x0000000801007387 */ /* 0x0025ee0000100800 */
[----:B------:R-:W-:-:S07]  /*00d0*/  LEPC R20, `(.L_x_0) ;  /* 0x000000001014794e */ /* 0x000fce0000000000 */
[----:B--23--:R-:W-:Y:S05]  /*00e0*/  CALL.ABS.NOINC R2 ;  /* 0x0000000002007343 */ /* 0x00cfea0003c00000 */
.L_x_0:
[----:B------:R-:W-:Y:S05]  /*00f0*/  EXIT ;  /* 0x000000000000794d */ /* 0x000fea0003800000 */
.L_x_1:
[----:B------:R-:W-:-:S00]  /*0100*/  BRA `(.L_x_1) ;  /* 0xfffffffc00fc7947 */ /* 0x000fc0000383ffff */
[----:B------:R-:W-:-:S00]  /*0110*/  NOP ;  /* 0x0000000000007918 */ /* 0x000fc00000000000 */
        /* <DEDUP_REMOVED lines=14> */
.L_x_2:


//--------------------- .nv.global.init           --------------------------
	.section	.nv.global.init,"aw",@progbits
.nv.global.init:
	.type		$str,@object
	.size		$str,(.L_0 - $str)
$str:
        /*0000*/ 	.byte	0x74, 0x68, 0x72, 0x65, 0x61, 0x64, 0x20, 0x25, 0x64, 0x0a, 0x00
.L_0:


//--------------------- .nv.shared.reserved.0     --------------------------
	.section	.nv.shared.reserved.0,"aw",@nobits
	.weak		__nv_reservedSMEM_offset_0_alias
	.size		__nv_reservedSMEM_offset_0_alias, 0, 64
	.other		__nv_reservedSMEM_offset_0_alias,@"STO_CUDA_RESERVED_SHARED STV_DEFAULT"
__nv_reservedSMEM_offset_0_alias:
	.zero		0
	.zero		64


//--------------------- .nv.constant0._Z13sample_kernelv --------------------------
	.section	.nv.constant0._Z13sample_kernelv,"a",@progbits
	.sectionflags	@""
	.align	4
.nv.constant0._Z13sample_kernelv:
	.zero		896


//--------------------- SYMBOLS --------------------------

	.type		.nv.reservedSmem.offset0,@object
	.size		.nv.reservedSmem.offset0,0x4
	.type		vprintf,@function
